//
// Generated by NVIDIA NVVM Compiler
//
// Compiler Build ID: CL-36424714
// Cuda compilation tools, release 13.0, V13.0.88
// Based on NVVM 20.0.0
//

.version 9.0
.target sm_100
.address_size 64

	// .globl	_Z15mean_kernel_devPKfPf

.visible .entry _Z15mean_kernel_devPKfPf(
	.param .u64 .ptr .align 1 _Z15mean_kernel_devPKfPf_param_0,
	.param .u64 .ptr .align 1 _Z15mean_kernel_devPKfPf_param_1
)
{
	.reg .pred 	%p<3>;
	.reg .b32 	%r<17>;
	.reg .b32 	%f<37>;
	.reg .b64 	%rd<10>;

	ld.param.u64 	%rd2, [_Z15mean_kernel_devPKfPf_param_0];
	ld.param.u64 	%rd3, [_Z15mean_kernel_devPKfPf_param_1];
	mov.u32 	%r7, %ctaid.x;
	mov.u32 	%r8, %ntid.x;
	mov.u32 	%r9, %tid.x;
	mad.lo.s32 	%r1, %r7, %r8, %r9;
	setp.gt.s32 	%p1, %r1, 511;
	@%p1 bra 	$L__BB0_4;
	shr.s32 	%r11, %r1, 31;
	shr.u32 	%r12, %r11, 27;
	add.s32 	%r13, %r1, %r12;
	shr.u32 	%r14, %r13, 5;
	cvta.to.global.u64 	%rd4, %rd2;
	add.s64 	%rd1, %rd4, 1024;
	mad.lo.s32 	%r15, %r14, 4064, %r1;
	mov.f32 	%f36, 0f00000000;
	mov.b32 	%r16, 0;
$L__BB0_2:
	mul.wide.s32 	%rd5, %r15, 4;
	add.s64 	%rd6, %rd1, %rd5;
	ld.global.nc.f32 	%f4, [%rd6+-1024];
	add.f32 	%f5, %f36, %f4;
	ld.global.nc.f32 	%f6, [%rd6+-896];
	add.f32 	%f7, %f5, %f6;
	ld.global.nc.f32 	%f8, [%rd6+-768];
	add.f32 	%f9, %f7, %f8;
	ld.global.nc.f32 	%f10, [%rd6+-640];
	add.f32 	%f11, %f9, %f10;
	ld.global.nc.f32 	%f12, [%rd6+-512];
	add.f32 	%f13, %f11, %f12;
	ld.global.nc.f32 	%f14, [%rd6+-384];
	add.f32 	%f15, %f13, %f14;
	ld.global.nc.f32 	%f16, [%rd6+-256];
	add.f32 	%f17, %f15, %f16;
	ld.global.nc.f32 	%f18, [%rd6+-128];
	add.f32 	%f19, %f17, %f18;
	ld.global.nc.f32 	%f20, [%rd6];
	add.f32 	%f21, %f19, %f20;
	ld.global.nc.f32 	%f22, [%rd6+128];
	add.f32 	%f23, %f21, %f22;
	ld.global.nc.f32 	%f24, [%rd6+256];
	add.f32 	%f25, %f23, %f24;
	ld.global.nc.f32 	%f26, [%rd6+384];
	add.f32 	%f27, %f25, %f26;
	ld.global.nc.f32 	%f28, [%rd6+512];
	add.f32 	%f29, %f27, %f28;
	ld.global.nc.f32 	%f30, [%rd6+640];
	add.f32 	%f31, %f29, %f30;
	ld.global.nc.f32 	%f32, [%rd6+768];
	add.f32 	%f33, %f31, %f32;
	ld.global.nc.f32 	%f34, [%rd6+896];
	add.f32 	%f36, %f33, %f34;
	add.s32 	%r16, %r16, 16;
	add.s32 	%r15, %r15, 512;
	setp.ne.s32 	%p2, %r16, 128;
	@%p2 bra 	$L__BB0_2;
	mul.f32 	%f35, %f36, 0f3C000000;
	cvta.to.global.u64 	%rd7, %rd3;
	mul.wide.s32 	%rd8, %r1, 4;
	add.s64 	%rd9, %rd7, %rd8;
	st.global.f32 	[%rd9], %f35;
$L__BB0_4:
	ret;

}


// ===== COMPILED SASS (sm_100) =====

	.target	sm_100

	.elftype	@"ET_EXEC"


//--------------------- .note.nv.tkinfo           --------------------------
	.section	.note.nv.tkinfo,"",@"SHT_NOTE"
	.sectionflags	@"SHF_NOTE_NV_TKINFO"
	.tkinfo
        /*0018*/ 	.word	0x00000002
        /*0030*/ 	.string	""
        /*0030*/ 	.string	"ptxas"
        /*0030*/ 	.string	"Cuda compilation tools, release 13.0, V13.0.88"
        /*0030*/ 	.string	"Build cuda_13.0.r13.0/compiler.36424714_0"
        /*0030*/ 	.string	"-arch sm_100 -m 64 "



//--------------------- .note.nv.cuinfo           --------------------------
	.section	.note.nv.cuinfo,"",@"SHT_NOTE"
	.sectionflags	@"SHF_NOTE_NV_CUINFO"
        /*0018*/ 	.short	0x0002
        /*001a*/ 	.short	0x0064
        /*001c*/ 	.short	0x0082
	.zero		2


//--------------------- .nv.info                  --------------------------
	.section	.nv.info,"",@"SHT_CUDA_INFO"
	.align	4


	//----- nvinfo : EIATTR_REGCOUNT
	.align		4
        /*0000*/ 	.byte	0x04, 0x2f
        /*0002*/ 	.short	(.L_1 - .L_0)
	.align		4
.L_0:
        /*0004*/ 	.word	index@(_Z15mean_kernel_devPKfPf)
        /*0008*/ 	.word	0x00000020


	//----- nvinfo : EIATTR_FRAME_SIZE
	.align		4
.L_1:
        /*000c*/ 	.byte	0x04, 0x11
        /*000e*/ 	.short	(.L_3 - .L_2)
	.align		4
.L_2:
        /*0010*/ 	.word	index@(_Z15mean_kernel_devPKfPf)
        /*0014*/ 	.word	0x00000000


	//----- nvinfo : EIATTR_MIN_STACK_SIZE
	.align		4
.L_3:
        /*0018*/ 	.byte	0x04, 0x12
        /*001a*/ 	.short	(.L_5 - .L_4)
	.align		4
.L_4:
        /*001c*/ 	.word	index@(_Z15mean_kernel_devPKfPf)
        /*0020*/ 	.word	0x00000000
.L_5:


//--------------------- .nv.compat                --------------------------
	.section	.nv.compat,"",@"SHT_CUDA_COMPAT_INFO"
	.align	4
        /*0000*/ 	.byte	0x02, 0x09, 0x00, 0x00, 0x02, 0x02, 0x01, 0x00, 0x02, 0x05, 0x05, 0x00, 0x03, 0x07, 0x01, 0x01
        /*0010*/ 	.byte	0x02, 0x03, 0x00, 0x00, 0x02, 0x06, 0x01, 0x00, 0x04, 0x0b, 0x08, 0x00, 0x09, 0x00, 0x00, 0x00
        /*0020*/ 	.byte	0x00, 0x00, 0x00, 0x00


//--------------------- .nv.info._Z15mean_kernel_devPKfPf --------------------------
	.section	.nv.info._Z15mean_kernel_devPKfPf,"",@"SHT_CUDA_INFO"
	.sectionflags	@""
	.align	4


	//----- nvinfo : EIATTR_CUDA_API_VERSION
	.align		4
        /*0000*/ 	.byte	0x04, 0x37
        /*0002*/ 	.short	(.L_7 - .L_6)
.L_6:
        /*0004*/ 	.word	0x00000082


	//----- nvinfo : EIATTR_KPARAM_INFO
	.align		4
.L_7:
        /*0008*/ 	.byte	0x04, 0x17
        /*000a*/ 	.short	(.L_9 - .L_8)
.L_8:
        /*000c*/ 	.word	0x00000000
        /*0010*/ 	.short	0x0001
        /*0012*/ 	.short	0x0008
        /*0014*/ 	.byte	0x00, 0xf5, 0x21, 0x00


	//----- nvinfo : EIATTR_KPARAM_INFO
	.align		4
.L_9:
        /*0018*/ 	.byte	0x04, 0x17
        /*001a*/ 	.short	(.L_11 - .L_10)
.L_10:
        /*001c*/ 	.word	0x00000000
        /*0020*/ 	.short	0x0000
        /*0022*/ 	.short	0x0000
        /*0024*/ 	.byte	0x00, 0xf5, 0x21, 0x00


	//----- nvinfo : EIATTR_SPARSE_MMA_MASK
	.align		4
.L_11:
        /*0028*/ 	.byte	0x03, 0x50
        /*002a*/ 	.short	0x0000


	//----- nvinfo : EIATTR_MAXREG_COUNT
	.align		4
        /*002c*/ 	.byte	0x03, 0x1b
        /*002e*/ 	.short	0x00ff


	//----- nvinfo : EIATTR_MERCURY_ISA_VERSION
	.align		4
        /*0030*/ 	.byte	0x03, 0x5f
        /*0032*/ 	.short	0x0101


	//----- nvinfo : EIATTR_VRC_CTA_INIT_COUNT
	.align		4
        /*0034*/ 	.byte	0x02, 0x4a
	.zero		1
	.zero		1


	//----- nvinfo : EIATTR_EXIT_INSTR_OFFSETS
	.align		4
        /*0038*/ 	.byte	0x04, 0x1c
        /*003a*/ 	.short	(.L_13 - .L_12)


	//   ....[0]....
.L_12:
        /*003c*/ 	.word	0x00000060


	//   ....[1]....
        /*0040*/ 	.word	0x00001240


	//----- nvinfo : EIATTR_CBANK_PARAM_SIZE
	.align		4
.L_13:
        /*0044*/ 	.byte	0x03, 0x19
        /*0046*/ 	.short	0x0010


	//----- nvinfo : EIATTR_PARAM_CBANK
	.align		4
        /*0048*/ 	.byte	0x04, 0x0a
        /*004a*/ 	.short	(.L_15 - .L_14)
	.align		4
.L_14:
        /*004c*/ 	.word	index@(.nv.constant0._Z15mean_kernel_devPKfPf)
        /*0050*/ 	.short	0x0380
        /*0052*/ 	.short	0x0010


	//----- nvinfo : EIATTR_SW_WAR
	.align		4
.L_15:
        /*0054*/ 	.byte	0x04, 0x36
        /*0056*/ 	.short	(.L_17 - .L_16)
.L_16:
        /*0058*/ 	.word	0x00000008
.L_17:


//--------------------- .nv.callgraph             --------------------------
	.section	.nv.callgraph,"",@"SHT_CUDA_CALLGRAPH"
	.align	4
	.sectionentsize	8
	.align		4
        /*0000*/ 	.word	0x00000000
	.align		4
        /*0004*/ 	.word	0xffffffff
	.align		4
        /*0008*/ 	.word	0x00000000
	.align		4
        /*000c*/ 	.word	0xfffffffe
	.align		4
        /*0010*/ 	.word	0x00000000
	.align		4
        /*0014*/ 	.word	0xfffffffd
	.align		4
        /*0018*/ 	.word	0x00000000
	.align		4
        /*001c*/ 	.word	0xfffffffc


//--------------------- .text._Z15mean_kernel_devPKfPf --------------------------
	.section	.text._Z15mean_kernel_devPKfPf,"ax",@progbits
	.align	128
        .global         _Z15mean_kernel_devPKfPf
        .type           _Z15mean_kernel_devPKfPf,@function
        .size           _Z15mean_kernel_devPKfPf,(.L_x_1 - _Z15mean_kernel_devPKfPf)
        .other          _Z15mean_kernel_devPKfPf,@"STO_CUDA_ENTRY STV_DEFAULT"
_Z15mean_kernel_devPKfPf:
.text._Z15mean_kernel_devPKfPf:
[----:B------:R-:W-:Y:S01]  /*0000*/  LDC R1, c[0x0][0x37c] ;  /* 0x0000df00ff017b82 */ /* 0x000fe20000000800 */
[----:B------:R-:W0:Y:S07]  /*0010*/  S2R R3, SR_TID.X ;  /* 0x0000000000037919 */ /* 0x000e2e0000002100 */
[----:B------:R-:W0:Y:S08]  /*0020*/  S2UR UR4, SR_CTAID.X ;  /* 0x00000000000479c3 */ /* 0x000e300000002500 */
[----:B------:R-:W0:Y:S02]  /*0030*/  LDC R0, c[0x0][0x360] ;  /* 0x0000d800ff007b82 */ /* 0x000e240000000800 */
[----:B0-----:R-:W-:-:S05]  /*0040*/  IMAD R0, R0, UR4, R3 ;  /* 0x0000000400007c24 */ /* 0x001fca000f8e0203 */
[----:B------:R-:W-:-:S13]  /*0050*/  ISETP.GT.AND P0, PT, R0, 0x1ff, PT ;  /* 0x000001ff0000780c */ /* 0x000fda0003f04270 */
[----:B------:R-:W-:Y:S05]  /*0060*/  @P0 EXIT ;  /* 0x000000000000094d */ /* 0x000fea0003800000 */
[----:B------:R-:W0:Y:S01]  /*0070*/  LDCU.64 UR4, c[0x0][0x380] ;  /* 0x00007000ff0477ac */ /* 0x000e220008000a00 */
[----:B------:R-:W-:Y:S01]  /*0080*/  SHF.R.S32.HI R3, RZ, 0x1f, R0 ;  /* 0x0000001fff037819 */ /* 0x000fe20000011400 */
[----:B------:R-:W1:Y:S03]  /*0090*/  LDCU.64 UR6, c[0x0][0x358] ;  /* 0x00006b00ff0677ac */ /* 0x000e660008000a00 */
[----:B------:R-:W-:-:S04]  /*00a0*/  LEA.HI R3, R3, R0, RZ, 0x5 ;  /* 0x0000000003037211 */ /* 0x000fc800078f28ff */
[----:B------:R-:W-:-:S05]  /*00b0*/  SHF.R.U32.HI R9, RZ, 0x5, R3 ;  /* 0x00000005ff097819 */ /* 0x000fca0000011603 */
[----:B------:R-:W-:Y:S01]  /*00c0*/  IMAD R9, R9, 0xfe0, R0 ;  /* 0x00000fe009097824 */ /* 0x000fe200078e0200 */
[----:B0-----:R-:W-:-:S04]  /*00d0*/  UIADD3 UR4, UP0, UPT, UR4, 0x400, URZ ;  /* 0x0000040004047890 */ /* 0x001fc8000ff1e0ff */
[----:B------:R-:W-:Y:S02]  /*00e0*/  UIADD3.X UR5, UPT, UPT, URZ, UR5, URZ, UP0, !UPT ;  /* 0x00000005ff057290 */ /* 0x000fe400087fe4ff */
[----:B------:R-:W-:-:S04]  /*00f0*/  MOV R2, UR4 ;  /* 0x0000000400027c02 */ /* 0x000fc80008000f00 */
[----:B------:R-:W-:-:S03]  /*0100*/  MOV R3, UR5 ;  /* 0x0000000500037c02 */ /* 0x000fc60008000f00 */
[----:B------:R-:W-:-:S05]  /*0110*/  IMAD.WIDE R4, R9, 0x4, R2 ;  /* 0x0000000409047825 */ /* 0x000fca00078e0202 */
[----:B-1----:R-:W2:Y:S04]  /*0120*/  LDG.E.CONSTANT R21, desc[UR6][R4.64+-0x400] ;  /* 0xfffc000604157981 */ /* 0x002ea8000c1e9900 */
[----:B------:R-:W3:Y:S04]  /*0130*/  LDG.E.CONSTANT R28, desc[UR6][R4.64+-0x380] ;  /* 0xfffc8006041c7981 */ /* 0x000ee8000c1e9900 */
[----:B------:R-:W4:Y:S04]  /*0140*/  LDG.E.CONSTANT R16, desc[UR6][R4.64+-0x300] ;  /* 0xfffd000604107981 */ /* 0x000f28000c1e9900 */
[----:B------:R-:W5:Y:S04]  /*0150*/  LDG.E.CONSTANT R13, desc[UR6][R4.64+-0x280] ;  /* 0xfffd8006040d7981 */ /* 0x000f68000c1e9900 */
        /* <DEDUP_REMOVED lines=9> */
[----:B------:R-:W5:Y:S01]  /*01f0*/  LDG.E.CONSTANT R6, desc[UR6][R4.64+0x280] ;  /* 0x0002800604067981 */ /* 0x000f62000c1e9900 */
[----:B------:R-:W-:-:S03]  /*0200*/  IADD3 R11, PT, PT, R9, 0x200, RZ ;  /* 0x00000200090b7810 */ /* 0x000fc60007ffe0ff */
[----:B------:R-:W5:Y:S02]  /*0210*/  LDG.E.CONSTANT R25, desc[UR6][R4.64+0x300] ;  /* 0x0003000604197981 */ /* 0x000f64000c1e9900 */
[----:B------:R-:W-:Y:S02]  /*0220*/  IMAD.WIDE R10, R11, 0x4, R2 ;  /* 0x000000040b0a7825 */ /* 0x000fe400078e0202 */
[----:B------:R0:W5:Y:S04]  /*0230*/  LDG.E.CONSTANT R24, desc[UR6][R4.64+0x380] ;  /* 0x0003800604187981 */ /* 0x000168000c1e9900 */
[----:B------:R-:W5:Y:S04]  /*0240*/  LDG.E.CONSTANT R20, desc[UR6][R10.64+-0x400] ;  /* 0xfffc00060a147981 */ /* 0x000f68000c1e9900 */
[----:B------:R-:W5:Y:S04]  /*0250*/  LDG.E.CONSTANT R23, desc[UR6][R10.64+-0x380] ;  /* 0xfffc80060a177981 */ /* 0x000f68000c1e9900 */
[----:B------:R-:W5:Y:S01]  /*0260*/  LDG.E.CONSTANT R22, desc[UR6][R10.64+-0x300] ;  /* 0xfffd00060a167981 */ /* 0x000f62000c1e9900 */
[----:B--2---:R-:W-:-:S04]  /*0270*/  FADD R21, RZ, R21 ;  /* 0x00000015ff157221 */ /* 0x004fc80000000000 */
[----:B---3--:R-:W-:Y:S02]  /*0280*/  FADD R27, R21, R28 ;  /* 0x0000001c151b7221 */ /* 0x008fe40000000000 */
[----:B------:R-:W2:Y:S02]  /*0290*/  LDG.E.CONSTANT R21, desc[UR6][R10.64+-0x280] ;  /* 0xfffd80060a157981 */ /* 0x000ea4000c1e9900 */
[----:B----4-:R-:W-:Y:S02]  /*02a0*/  FADD R28, R27, R16 ;  /* 0x000000101b1c7221 */ /* 0x010fe40000000000 */
[----:B------:R-:W3:Y:S02]  /*02b0*/  LDG.E.CONSTANT R16, desc[UR6][R10.64+-0x200] ;  /* 0xfffe00060a107981 */ /* 0x000ee4000c1e9900 */
[----:B-----5:R-:W-:Y:S02]  /*02c0*/  FADD R27, R28, R13 ;  /* 0x0000000d1c1b7221 */ /* 0x020fe40000000000 */
[----:B------:R-:W4:Y:S02]  /*02d0*/  LDG.E.CONSTANT R13, desc[UR6][R10.64+-0x180] ;  /* 0xfffe80060a0d7981 */ /* 0x000f24000c1e9900 */
[----:B0-----:R-:W-:-:S02]  /*02e0*/  FADD R4, R27, R12 ;  /* 0x0000000c1b047221 */ /* 0x001fc40000000000 */
[----:B------:R-:W5:Y:S02]  /*02f0*/  LDG.E.CONSTANT R12, desc[UR6][R10.64+-0x100] ;  /* 0xffff00060a0c7981 */ /* 0x000f64000c1e9900 */
[----:B------:R-:W-:Y:S02]  /*0300*/  FADD R5, R4, R15 ;  /* 0x0000000f04057221 */ /* 0x000fe40000000000 */
[----:B------:R-:W5:Y:S02]  /*0310*/  LDG.E.CONSTANT R15, desc[UR6][R10.64+-0x80] ;  /* 0xffff80060a0f7981 */ /* 0x000f64000c1e9900 */
[----:B------:R-:W-:Y:S02]  /*0320*/  FADD R5, R5, R8 ;  /* 0x0000000805057221 */ /* 0x000fe40000000000 */
[----:B------:R-:W5:Y:S02]  /*0330*/  LDG.E.CONSTANT R8, desc[UR6][R10.64] ;  /* 0x000000060a087981 */ /* 0x000f64000c1e9900 */
[----:B------:R-:W-:-:S02]  /*0340*/  FADD R27, R5, R26 ;  /* 0x0000001a051b7221 */ /* 0x000fc40000000000 */
[----:B------:R-:W5:Y:S04]  /*0350*/  LDG.E.CONSTANT R5, desc[UR6][R10.64+0x80] ;  /* 0x000080060a057981 */ /* 0x000f68000c1e9900 */
[----:B------:R-:W5:Y:S01]  /*0360*/  LDG.E.CONSTANT R4, desc[UR6][R10.64+0x100] ;  /* 0x000100060a047981 */ /* 0x000f62000c1e9900 */
[----:B------:R-:W-:-:S03]  /*0370*/  FADD R26, R27, R14 ;  /* 0x0000000e1b1a7221 */ /* 0x000fc60000000000 */
[----:B------:R-:W5:Y:S01]  /*0380*/  LDG.E.CONSTANT R14, desc[UR6][R10.64+0x180] ;  /* 0x000180060a0e7981 */ /* 0x000f62000c1e9900 */
[----:B------:R-:W-:-:S04]  /*0390*/  FADD R17, R26, R17 ;  /* 0x000000111a117221 */ /* 0x000fc80000000000 */
[----:B------:R-:W-:Y:S02]  /*03a0*/  FADD R18, R17, R18 ;  /* 0x0000001211127221 */ /* 0x000fe40000000000 */
[----:B------:R-:W5:Y:S02]  /*03b0*/  LDG.E.CONSTANT R17, desc[UR6][R10.64+0x300] ;  /* 0x000300060a117981 */ /* 0x000f64000c1e9900 */
[----:B------:R-:W-:Y:S02]  /*03c0*/  FADD R26, R18, R19 ;  /* 0x00000013121a7221 */ /* 0x000fe40000000000 */
[----:B------:R-:W5:Y:S02]  /*03d0*/  LDG.E.CONSTANT R18, desc[UR6][R10.64+0x200] ;  /* 0x000200060a127981 */ /* 0x000f64000c1e9900 */
[----:B------:R-:W-:Y:S02]  /*03e0*/  FADD R7, R26, R7 ;  /* 0x000000071a077221 */ /* 0x000fe40000000000 */
[----:B------:R-:W5:Y:S02]  /*03f0*/  LDG.E.CONSTANT R19, desc[UR6][R10.64+0x280] ;  /* 0x000280060a137981 */ /* 0x000f64000c1e9900 */
[----:B------:R-:W-:Y:S01]  /*0400*/  FADD R28, R7, R6 ;  /* 0x00000006071c7221 */ /* 0x000fe20000000000 */
[----:B------:R-:W-:Y:S01]  /*0410*/  IADD3 R7, PT, PT, R9, 0x400, RZ ;  /* 0x0000040009077810 */ /* 0x000fe20007ffe0ff */
[----:B------:R2:W5:Y:S04]  /*0420*/  LDG.E.CONSTANT R26, desc[UR6][R10.64+0x380] ;  /* 0x000380060a1a7981 */ /* 0x000568000c1e9900 */
[----:B------:R-:W-:-:S04]  /*0430*/  IMAD.WIDE R6, R7, 0x4, R2 ;  /* 0x0000000407067825 */ /* 0x000fc800078e0202 */
[----:B------:R-:W-:Y:S02]  /*0440*/  FADD R27, R28, R25 ;  /* 0x000000191c1b7221 */ /* 0x000fe40000000000 */
[----:B------:R-:W5:Y:S02]  /*0450*/  LDG.E.CONSTANT R25, desc[UR6][R6.64+-0x400] ;  /* 0xfffc000606197981 */ /* 0x000f64000c1e9900 */
[----:B------:R-:W-:Y:S02]  /*0460*/  FADD R27, R27, R24 ;  /* 0x000000181b1b7221 */ /* 0x000fe40000000000 */
[----:B------:R-:W5:Y:S02]  /*0470*/  LDG.E.CONSTANT R24, desc[UR6][R6.64+-0x380] ;  /* 0xfffc800606187981 */ /* 0x000f64000c1e9900 */
[----:B------:R-:W-:Y:S02]  /*0480*/  FADD R28, R27, R20 ;  /* 0x000000141b1c7221 */ /* 0x000fe40000000000 */
[----:B------:R-:W5:Y:S02]  /*0490*/  LDG.E.CONSTANT R20, desc[UR6][R6.64+-0x300] ;  /* 0xfffd000606147981 */ /* 0x000f64000c1e9900 */
[----:B------:R-:W-:-:S02]  /*04a0*/  FADD R27, R28, R23 ;  /* 0x000000171c1b7221 */ /* 0x000fc40000000000 */
[----:B------:R-:W5:Y:S02]  /*04b0*/  LDG.E.CONSTANT R23, desc[UR6][R6.64+-0x280] ;  /* 0xfffd800606177981 */ /* 0x000f64000c1e9900 */
[----:B------:R-:W-:Y:S02]  /*04c0*/  FADD R28, R27, R22 ;  /* 0x000000161b1c7221 */ /* 0x000fe40000000000 */
[----:B------:R-:W5:Y:S02]  /*04d0*/  LDG.E.CONSTANT R22, desc[UR6][R6.64+-0x200] ;  /* 0xfffe000606167981 */ /* 0x000f64000c1e9900 */
[----:B--2---:R-:W-:Y:S02]  /*04e0*/  FADD R11, R28, R21 ;  /* 0x000000151c0b7221 */ /* 0x004fe40000000000 */
[----:B------:R-:W2:Y:S02]  /*04f0*/  LDG.E.CONSTANT R21, desc[UR6][R6.64+-0x180] ;  /* 0xfffe800606157981 */ /* 0x000ea4000c1e9900 */
[----:B---3--:R-:W-:-:S02]  /*0500*/  FADD R10, R11, R16 ;  /* 0x000000100b0a7221 */ /* 0x008fc40000000000 */
[----:B------:R-:W3:Y:S02]  /*0510*/  LDG.E.CONSTANT R16, desc[UR6][R6.64+-0x100] ;  /* 0xffff000606107981 */ /* 0x000ee4000c1e9900 */
[----:B----4-:R-:W-:Y:S02]  /*0520*/  FADD R11, R10, R13 ;  /* 0x0000000d0a0b7221 */ /* 0x010fe40000000000 */
[----:B------:R-:W4:Y:S02]  /*0530*/  LDG.E.CONSTANT R13, desc[UR6][R6.64+-0x80] ;  /* 0xffff8006060d7981 */ /* 0x000f24000c1e9900 */
[----:B-----5:R-:W-:Y:S02]  /*0540*/  FADD R10, R11, R12 ;  /* 0x0000000c0b0a7221 */ /* 0x020fe40000000000 */
[----:B------:R-:W5:Y:S02]  /*0550*/  LDG.E.CONSTANT R12, desc[UR6][R6.64] ;  /* 0x00000006060c7981 */ /* 0x000f64000c1e9900 */
[----:B------:R-:W-:-:S02]  /*0560*/  FADD R15, R10, R15 ;  /* 0x0000000f0a0f7221 */ /* 0x000fc40000000000 */
        /* <DEDUP_REMOVED lines=9> */
[----:B------:R-:W5:Y:S04]  /*0600*/  LDG.E.CONSTANT R14, desc[UR6][R6.64+0x300] ;  /* 0x00030006060e7981 */ /* 0x000f68000c1e9900 */
[----:B------:R0:W5:Y:S01]  /*0610*/  LDG.E.CONSTANT R15, desc[UR6][R6.64+0x380] ;  /* 0x00038006060f7981 */ /* 0x000162000c1e9900 */
[----:B------:R-:W-:Y:S01]  /*0620*/  FADD R18, R27, R18 ;  /* 0x000000121b127221 */ /* 0x000fe20000000000 */
[----:B------:R-:W-:-:S03]  /*0630*/  IADD3 R27, PT, PT, R9, 0x600, RZ ;  /* 0x00000600091b7810 */ /* 0x000fc60007ffe0ff */
[----:B------:R-:W-:Y:S02]  /*0640*/  FADD R28, R18, R19 ;  /* 0x00000013121c7221 */ /* 0x000fe40000000000 */
[----:B------:R-:W-:-:S04]  /*0650*/  IMAD.WIDE R18, R27, 0x4, R2 ;  /* 0x000000041b127825 */ /* 0x000fc800078e0202 */
[----:B------:R-:W-:Y:S02]  /*0660*/  FADD R27, R28, R17 ;  /* 0x000000111c1b7221 */ /* 0x000fe40000000000 */
[----:B------:R-:W5:Y:S02]  /*0670*/  LDG.E.CONSTANT R17, desc[UR6][R18.64+-0x400] ;  /* 0xfffc000612117981 */ /* 0x000f64000c1e9900 */
[----:B------:R-:W-:Y:S02]  /*0680*/  FADD R26, R27, R26 ;  /* 0x0000001a1b1a7221 */ /* 0x000fe40000000000 */
[----:B------:R-:W5:Y:S02]  /*0690*/  LDG.E.CONSTANT R27, desc[UR6][R18.64+-0x380] ;  /* 0xfffc8006121b7981 */ /* 0x000f64000c1e9900 */
[----:B------:R-:W-:Y:S02]  /*06a0*/  FADD R25, R26, R25 ;  /* 0x000000191a197221 */ /* 0x000fe40000000000 */
[----:B------:R-:W5:Y:S02]  /*06b0*/  LDG.E.CONSTANT R26, desc[UR6][R18.64+-0x300] ;  /* 0xfffd0006121a7981 */ /* 0x000f64000c1e9900 */
        /* <DEDUP_REMOVED lines=8> */
[----:B------:R-:W5:Y:S04]  /*0740*/  LDG.E.CONSTANT R6, desc[UR6][R18.64+0x80] ;  /* 0x0000800612067981 */ /* 0x000f68000c1e9900 */
[----:B------:R-:W5:Y:S01]  /*0750*/  LDG.E.CONSTANT R7, desc[UR6][R18.64+0x100] ;  /* 0x0001000612077981 */ /* 0x000f62000c1e9900 */
[----:B--2---:R-:W-:-:S03]  /*0760*/  FADD R21, R22, R21 ;  /* 0x0000001516157221 */ /* 0x004fc60000000000 */
[----:B------:R-:W2:Y:S01]  /*0770*/  LDG.E.CONSTANT R22, desc[UR6][R18.64+-0x80] ;  /* 0xffff800612167981 */ /* 0x000ea2000c1e9900 */
[----:B---3--:R-:W-:-:S03]  /*0780*/  FADD R16, R21, R16 ;  /* 0x0000001015107221 */ /* 0x008fc60000000000 */
[----:B------:R-:W3:Y:S01]  /*0790*/  LDG.E.CONSTANT R21, desc[UR6][R18.64] ;  /* 0x0000000612157981 */ /* 0x000ee2000c1e9900 */
[----:B----4-:R-:W-:-:S04]  /*07a0*/  FADD R13, R16, R13 ;  /* 0x0000000d100d7221 */ /* 0x010fc80000000000 */
[----:B-----5:R-:W-:-:S04]  /*07b0*/  FADD R13, R13, R12 ;  /* 0x0000000c0d0d7221 */ /* 0x020fc80000000000 */
[----:B------:R-:W-:Y:S02]  /*07c0*/  FADD R12, R13, R10 ;  /* 0x0000000a0d0c7221 */ /* 0x000fe40000000000 */
[----:B------:R-:W4:Y:S02]  /*07d0*/  LDG.E.CONSTANT R10, desc[UR6][R18.64+0x180] ;  /* 0x00018006120a7981 */ /* 0x000f24000c1e9900 */
[----:B------:R-:W-:Y:S02]  /*07e0*/  FADD R13, R12, R11 ;  /* 0x0000000b0c0d7221 */ /* 0x000fe40000000000 */
[----:B------:R-:W5:Y:S02]  /*07f0*/  LDG.E.CONSTANT R11, desc[UR6][R18.64+0x200] ;  /* 0x00020006120b7981 */ /* 0x000f64000c1e9900 */
[----:B------:R-:W-:Y:S02]  /*0800*/  FADD R13, R13, R8 ;  /* 0x000000080d0d7221 */ /* 0x000fe40000000000 */
[----:B------:R-:W5:Y:S02]  /*0810*/  LDG.E.CONSTANT R12, desc[UR6][R18.64+0x280] ;  /* 0x00028006120c7981 */ /* 0x000f64000c1e9900 */
[----:B------:R-:W-:-:S02]  /*0820*/  FADD R4, R13, R4 ;  /* 0x000000040d047221 */ /* 0x000fc40000000000 */
[----:B------:R-:W5:Y:S02]  /*0830*/  LDG.E.CONSTANT R8, desc[UR6][R18.64+0x300] ;  /* 0x0003000612087981 */ /* 0x000f64000c1e9900 */
[----:B------:R-:W-:Y:S01]  /*0840*/  FADD R29, R4, R5 ;  /* 0x00000005041d7221 */ /* 0x000fe20000000000 */
[----:B------:R-:W-:Y:S01]  /*0850*/  IADD3 R5, PT, PT, R9, 0x800, RZ ;  /* 0x0000080009057810 */ /* 0x000fe20007ffe0ff */
[----:B------:R-:W5:Y:S04]  /*0860*/  LDG.E.CONSTANT R13, desc[UR6][R18.64+0x380] ;  /* 0x00038006120d7981 */ /* 0x000f68000c1e9900 */
[----:B------:R-:W-:-:S04]  /*0870*/  IMAD.WIDE R4, R5, 0x4, R2 ;  /* 0x0000000405047825 */ /* 0x000fc800078e0202 */
[----:B------:R-:W-:Y:S02]  /*0880*/  FADD R16, R29, R14 ;  /* 0x0000000e1d107221 */ /* 0x000fe40000000000 */
[----:B------:R-:W5:Y:S02]  /*0890*/  LDG.E.CONSTANT R14, desc[UR6][R4.64+-0x400] ;  /* 0xfffc0006040e7981 */ /* 0x000f64000c1e9900 */
[----:B------:R-:W-:Y:S02]  /*08a0*/  FADD R28, R16, R15 ;  /* 0x0000000f101c7221 */ /* 0x000fe40000000000 */
[----:B------:R-:W5:Y:S04]  /*08b0*/  LDG.E.CONSTANT R15, desc[UR6][R4.64+-0x380] ;  /* 0xfffc8006040f7981 */ /* 0x000f68000c1e9900 */
[----:B------:R-:W5:Y:S01]  /*08c0*/  LDG.E.CONSTANT R16, desc[UR6][R4.64+-0x300] ;  /* 0xfffd000604107981 */ /* 0x000f62000c1e9900 */
[----:B------:R-:W-:-:S03]  /*08d0*/  FADD R28, R28, R17 ;  /* 0x000000111c1c7221 */ /* 0x000fc60000000000 */
[----:B------:R-:W5:Y:S01]  /*08e0*/  LDG.E.CONSTANT R17, desc[UR6][R4.64+-0x280] ;  /* 0xfffd800604117981 */ /* 0x000f62000c1e9900 */
[----:B------:R-:W-:-:S03]  /*08f0*/  FADD R27, R28, R27 ;  /* 0x0000001b1c1b7221 */ /* 0x000fc60000000000 */
        /* <DEDUP_REMOVED lines=10> */
[----:B--2---:R-:W-:-:S02]  /*09a0*/  FADD R26, R25, R22 ;  /* 0x00000016191a7221 */ /* 0x004fc40000000000 */
[----:B------:R-:W2:Y:S02]  /*09b0*/  LDG.E.CONSTANT R22, desc[UR6][R4.64+0x80] ;  /* 0x0000800604167981 */ /* 0x000ea4000c1e9900 */
[----:B---3--:R-:W-:Y:S02]  /*09c0*/  FADD R25, R26, R21 ;  /* 0x000000151a197221 */ /* 0x008fe40000000000 */
[----:B------:R-:W3:Y:S02]  /*09d0*/  LDG.E.CONSTANT R21, desc[UR6][R4.64+0x100] ;  /* 0x0001000604157981 */ /* 0x000ee4000c1e9900 */
[----:B------:R-:W-:Y:S02]  /*09e0*/  FADD R6, R25, R6 ;  /* 0x0000000619067221 */ /* 0x000fe40000000000 */
[----:B------:R-:W3:Y:S02]  /*09f0*/  LDG.E.CONSTANT R25, desc[UR6][R4.64+0x180] ;  /* 0x0001800604197981 */ /* 0x000ee4000c1e9900 */
[----:B------:R-:W-:-:S02]  /*0a00*/  FADD R7, R6, R7 ;  /* 0x0000000706077221 */ /* 0x000fc40000000000 */
[----:B------:R-:W3:Y:S02]  /*0a10*/  LDG.E.CONSTANT R26, desc[UR6][R4.64+0x200] ;  /* 0x00020006041a7981 */ /* 0x000ee4000c1e9900 */
[----:B----4-:R-:W-:Y:S02]  /*0a20*/  FADD R6, R7, R10 ;  /* 0x0000000a07067221 */ /* 0x010fe40000000000 */
[----:B------:R-:W4:Y:S02]  /*0a30*/  LDG.E.CONSTANT R10, desc[UR6][R4.64+0x280] ;  /* 0x00028006040a7981 */ /* 0x000f24000c1e9900 */
[----:B-----5:R-:W-:Y:S01]  /*0a40*/  FADD R11, R6, R11 ;  /* 0x0000000b060b7221 */ /* 0x020fe20000000000 */
[----:B------:R-:W-:-:S03]  /*0a50*/  IADD3 R7, PT, PT, R9, 0xa00, RZ ;  /* 0x00000a0009077810 */ /* 0x000fc60007ffe0ff */
[----:B------:R-:W-:Y:S02]  /*0a60*/  FADD R27, R11, R12 ;  /* 0x0000000c0b1b7221 */ /* 0x000fe40000000000 */
[----:B------:R-:W5:Y:S01]  /*0a70*/  LDG.E.CONSTANT R11, desc[UR6][R4.64+0x300] ;  /* 0x00030006040b7981 */ /* 0x000f62000c1e9900 */
[----:B------:R-:W-:-:S04]  /*0a80*/  IMAD.WIDE R6, R7, 0x4, R2 ;  /* 0x0000000407067825 */ /* 0x000fc800078e0202 */
[----:B------:R-:W-:Y:S01]  /*0a90*/  FADD R8, R27, R8 ;  /* 0x000000081b087221 */ /* 0x000fe20000000000 */
[----:B------:R-:W5:Y:S03]  /*0aa0*/  LDG.E.CONSTANT R12, desc[UR6][R4.64+0x380] ;  /* 0x00038006040c7981 */ /* 0x000f66000c1e9900 */
[----:B------:R-:W-:Y:S01]  /*0ab0*/  FADD R13, R8, R13 ;  /* 0x0000000d080d7221 */ /* 0x000fe20000000000 */
[----:B------:R-:W5:Y:S04]  /*0ac0*/  LDG.E.CONSTANT R27, desc[UR6][R6.64+-0x400] ;  /* 0xfffc0006061b7981 */ /* 0x000f68000c1e9900 */
[----:B------:R-:W5:Y:S01]  /*0ad0*/  LDG.E.CONSTANT R8, desc[UR6][R6.64+-0x380] ;  /* 0xfffc800606087981 */ /* 0x000f62000c1e9900 */
[----:B------:R-:W-:-:S03]  /*0ae0*/  FADD R14, R13, R14 ;  /* 0x0000000e0d0e7221 */ /* 0x000fc60000000000 */
[----:B------:R-:W5:Y:S04]  /*0af0*/  LDG.E.CONSTANT R5, desc[UR6][R6.64+-0x200] ;  /* 0xfffe000606057981 */ /* 0x000f68000c1e9900 */
[----:B------:R-:W5:Y:S01]  /*0b00*/  LDG.E.CONSTANT R13, desc[UR6][R6.64+-0x300] ;  /* 0xfffd0006060d7981 */ /* 0x000f62000c1e9900 */
[----:B------:R-:W-:-:S03]  /*0b10*/  FADD R15, R14, R15 ;  /* 0x0000000f0e0f7221 */ /* 0x000fc60000000000 */
[----:B------:R-:W5:Y:S04]  /*0b20*/  LDG.E.CONSTANT R14, desc[UR6][R6.64+-0x280] ;  /* 0xfffd8006060e7981 */ /* 0x000f68000c1e9900 */
[----:B------:R-:W5:Y:S01]  /*0b30*/  LDG.E.CONSTANT R4, desc[UR6][R6.64+-0x180] ;  /* 0xfffe800606047981 */ /* 0x000f62000c1e9900 */
[----:B------:R-:W-:-:S03]  /*0b40*/  FADD R16, R15, R16 ;  /* 0x000000100f107221 */ /* 0x000fc60000000000 */
[----:B------:R-:W5:Y:S01]  /*0b50*/  LDG.E.CONSTANT R15, desc[UR6][R6.64+-0x100] ;  /* 0xffff0006060f7981 */ /* 0x000f62000c1e9900 */
[----:B------:R-:W-:-:S04]  /*0b60*/  FADD R17, R16, R17 ;  /* 0x0000001110117221 */ /* 0x000fc80000000000 */
[----:B------:R-:W-:-:S04]  /*0b70*/  FADD R18, R17, R18 ;  /* 0x0000001211127221 */ /* 0x000fc80000000000 */
[----:B------:R-:W-:Y:S02]  /*0b80*/  FADD R19, R18, R19 ;  /* 0x0000001312137221 */ /* 0x000fe40000000000 */
        /* <DEDUP_REMOVED lines=8> */
[----:B--2---:R-:W-:-:S04]  /*0c10*/  FADD R22, R17, R22 ;  /* 0x0000001611167221 */ /* 0x004fc80000000000 */
[----:B---3--:R-:W-:Y:S02]  /*0c20*/  FADD R22, R22, R21 ;  /* 0x0000001516167221 */ /* 0x008fe40000000000 */
[----:B------:R-:W2:Y:S02]  /*0c30*/  LDG.E.CONSTANT R21, desc[UR6][R6.64+0x180] ;  /* 0x0001800606157981 */ /* 0x000ea4000c1e9900 */
[----:B------:R-:W-:Y:S02]  /*0c40*/  FADD R25, R22, R25 ;  /* 0x0000001916197221 */ /* 0x000fe40000000000 */
[----:B------:R-:W3:Y:S02]  /*0c50*/  LDG.E.CONSTANT R22, desc[UR6][R6.64+0x200] ;  /* 0x0002000606167981 */ /* 0x000ee4000c1e9900 */
[----:B------:R-:W-:Y:S01]  /*0c60*/  FADD R25, R25, R26 ;  /* 0x0000001a19197221 */ /* 0x000fe20000000000 */
[----:B------:R-:W-:-:S03]  /*0c70*/  IADD3 R17, PT, PT, R9, 0xc00, RZ ;  /* 0x00000c0009117810 */ /* 0x000fc60007ffe0ff */
[----:B----4-:R-:W-:Y:S02]  /*0c80*/  FADD R26, R25, R10 ;  /* 0x0000000a191a7221 */ /* 0x010fe40000000000 */
[----:B------:R-:W4:Y:S01]  /*0c90*/  LDG.E.CONSTANT R10, desc[UR6][R6.64+0x300] ;  /* 0x00030006060a7981 */ /* 0x000f22000c1e9900 */
[----:B------:R-:W-:-:S03]  /*0ca0*/  IMAD.WIDE R16, R17, 0x4, R2 ;  /* 0x0000000411107825 */ /* 0x000fc600078e0202 */
[----:B------:R-:W4:Y:S01]  /*0cb0*/  LDG.E.CONSTANT R25, desc[UR6][R6.64+0x380] ;  /* 0x0003800606197981 */ /* 0x000f22000c1e9900 */
[----:B-----5:R-:W-:-:S03]  /*0cc0*/  FADD R29, R26, R11 ;  /* 0x0000000b1a1d7221 */ /* 0x020fc60000000000 */
[----:B------:R-:W5:Y:S01]  /*0cd0*/  LDG.E.CONSTANT R11, desc[UR6][R16.64+-0x400] ;  /* 0xfffc0006100b7981 */ /* 0x000f62000c1e9900 */
[----:B------:R-:W-:-:S03]  /*0ce0*/  FADD R26, R29, R12 ;  /* 0x0000000c1d1a7221 */ /* 0x000fc60000000000 */
[----:B------:R-:W5:Y:S01]  /*0cf0*/  LDG.E.CONSTANT R12, desc[UR6][R16.64+-0x380] ;  /* 0xfffc8006100c7981 */ /* 0x000f62000c1e9900 */
[----:B------:R-:W-:-:S03]  /*0d00*/  FADD R27, R26, R27 ;  /* 0x0000001b1a1b7221 */ /* 0x000fc60000000000 */
[----:B------:R-:W5:Y:S01]  /*0d10*/  LDG.E.CONSTANT R26, desc[UR6][R16.64+-0x300] ;  /* 0xfffd0006101a7981 */ /* 0x000f62000c1e9900 */
[----:B------:R-:W-:-:S03]  /*0d20*/  FADD R28, R27, R8 ;  /* 0x000000081b1c7221 */ /* 0x000fc60000000000 */
        /* <DEDUP_REMOVED lines=8> */
[----:B------:R-:W5:Y:S04]  /*0db0*/  LDG.E.CONSTANT R13, desc[UR6][R16.64+-0x80] ;  /* 0xffff8006100d7981 */ /* 0x000f68000c1e9900 */
[----:B------:R-:W5:Y:S01]  /*0dc0*/  LDG.E.CONSTANT R4, desc[UR6][R16.64] ;  /* 0x0000000610047981 */ /* 0x000f62000c1e9900 */
[----:B------:R-:W-:Y:S01]  /*0dd0*/  IADD3 R9, PT, PT, R9, 0xe00, RZ ;  /* 0x00000e0009097810 */ /* 0x000fe20007ffe0ff */
[----:B------:R-:W-:-:S02]  /*0de0*/  FADD R15, R14, R15 ;  /* 0x0000000f0e0f7221 */ /* 0x000fc40000000000 */
[----:B------:R-:W5:Y:S02]  /*0df0*/  LDG.E.CONSTANT R14, desc[UR6][R16.64+0x100] ;  /* 0x00010006100e7981 */ /* 0x000f64000c1e9900 */
[----:B------:R-:W-:Y:S02]  /*0e00*/  IMAD.WIDE R2, R9, 0x4, R2 ;  /* 0x0000000409027825 */ /* 0x000fe400078e0202 */
[----:B------:R-:W5:Y:S02]  /*0e10*/  LDG.E.CONSTANT R9, desc[UR6][R16.64+0x80] ;  /* 0x0000800610097981 */ /* 0x000f64000c1e9900 */
[----:B------:R-:W-:Y:S02]  /*0e20*/  FADD R18, R15, R18 ;  /* 0x000000120f127221 */ /* 0x000fe40000000000 */
[----:B------:R-:W5:Y:S02]  /*0e30*/  LDG.E.CONSTANT R15, desc[UR6][R16.64+0x180] ;  /* 0x00018006100f7981 */ /* 0x000f64000c1e9900 */
[----:B------:R-:W-:-:S02]  /*0e40*/  FADD R19, R18, R19 ;  /* 0x0000001312137221 */ /* 0x000fc40000000000 */
[----:B------:R-:W5:Y:S02]  /*0e50*/  LDG.E.CONSTANT R18, desc[UR6][R16.64+0x200] ;  /* 0x0002000610127981 */ /* 0x000f64000c1e9900 */
[----:B------:R-:W-:Y:S02]  /*0e60*/  FADD R20, R19, R20 ;  /* 0x0000001413147221 */ /* 0x000fe40000000000 */
[----:B------:R-:W5:Y:S02]  /*0e70*/  LDG.E.CONSTANT R19, desc[UR6][R16.64+0x300] ;  /* 0x0003000610137981 */ /* 0x000f64000c1e9900 */
[----:B------:R-:W-:Y:S02]  /*0e80*/  FADD R28, R20, R23 ;  /* 0x00000017141c7221 */ /* 0x000fe40000000000 */
[----:B------:R-:W5:Y:S04]  /*0e90*/  LDG.E.CONSTANT R20, desc[UR6][R16.64+0x280] ;  /* 0x0002800610147981 */ /* 0x000f68000c1e9900 */
[----:B------:R5:W5:Y:S04]  /*0ea0*/  LDG.E.CONSTANT R23, desc[UR6][R16.64+0x380] ;  /* 0x0003800610177981 */ /* 0x000b68000c1e9900 */
[----:B------:R-:W5:Y:S01]  /*0eb0*/  LDG.E.CONSTANT R16, desc[UR6][R2.64+-0x80] ;  /* 0xffff800602107981 */ /* 0x000f62000c1e9900 */
[----:B--2---:R-:W-:-:S03]  /*0ec0*/  FADD R27, R28, R21 ;  /* 0x000000151c1b7221 */ /* 0x004fc60000000000 */
[----:B------:R-:W2:Y:S01]  /*0ed0*/  LDG.E.CONSTANT R21, desc[UR6][R2.64+-0x400] ;  /* 0xfffc000602157981 */ /* 0x000ea2000c1e9900 */
[----:B---3--:R-:W-:-:S03]  /*0ee0*/  FADD R27, R27, R22 ;  /* 0x000000161b1b7221 */ /* 0x008fc60000000000 */
[----:B------:R-:W3:Y:S01]  /*0ef0*/  LDG.E.CONSTANT R22, desc[UR6][R2.64+-0x380] ;  /* 0xfffc800602167981 */ /* 0x000ee2000c1e9900 */
[----:B------:R-:W-:-:S03]  /*0f00*/  FADD R27, R27, R24 ;  /* 0x000000181b1b7221 */ /* 0x000fc60000000000 */
[----:B------:R-:W3:Y:S01]  /*0f10*/  LDG.E.CONSTANT R24, desc[UR6][R2.64+-0x300] ;  /* 0xfffd000602187981 */ /* 0x000ee2000c1e9900 */
[----:B----4-:R-:W-:-:S03]  /*0f20*/  FADD R28, R27, R10 ;  /* 0x0000000a1b1c7221 */ /* 0x010fc60000000000 */
[----:B------:R-:W4:Y:S01]  /*0f30*/  LDG.E.CONSTANT R10, desc[UR6][R2.64+-0x280] ;  /* 0xfffd8006020a7981 */ /* 0x000f22000c1e9900 */
[----:B------:R-:W-:-:S03]  /*0f40*/  FADD R28, R28, R25 ;  /* 0x000000191c1c7221 */ /* 0x000fc60000000000 */
[----:B------:R-:W4:Y:S01]  /*0f50*/  LDG.E.CONSTANT R25, desc[UR6][R2.64+-0x200] ;  /* 0xfffe000602197981 */ /* 0x000f22000c1e9900 */
[----:B-----5:R-:W-:-:S03]  /*0f60*/  FADD R17, R28, R11 ;  /* 0x0000000b1c117221 */ /* 0x020fc60000000000 */
        /* <DEDUP_REMOVED lines=16> */
[----:B------:R-:W5:Y:S04]  /*1070*/  LDG.E.CONSTANT R4, desc[UR6][R2.64+0x300] ;  /* 0x0003000602047981 */ /* 0x000f68000c1e9900 */
[----:B------:R0:W5:Y:S01]  /*1080*/  LDG.E.CONSTANT R26, desc[UR6][R2.64+0x380] ;  /* 0x00038006021a7981 */ /* 0x000162000c1e9900 */
[----:B------:R-:W-:-:S04]  /*1090*/  FADD R9, R28, R9 ;  /* 0x000000091c097221 */ /* 0x000fc80000000000 */
[----:B------:R-:W-:-:S04]  /*10a0*/  FADD R14, R9, R14 ;  /* 0x0000000e090e7221 */ /* 0x000fc80000000000 */
[----:B------:R-:W-:Y:S01]  /*10b0*/  FADD R15, R14, R15 ;  /* 0x0000000f0e0f7221 */ /* 0x000fe20000000000 */
[----:B0-----:R-:W0:Y:S03]  /*10c0*/  LDC.64 R2, c[0x0][0x388] ;  /* 0x0000e200ff027b82 */ /* 0x001e260000000a00 */
[----:B------:R-:W-:-:S04]  /*10d0*/  FADD R15, R15, R18 ;  /* 0x000000120f0f7221 */ /* 0x000fc80000000000 */
[----:B------:R-:W-:-:S04]  /*10e0*/  FADD R20, R15, R20 ;  /* 0x000000140f147221 */ /* 0x000fc80000000000 */
[----:B------:R-:W-:-:S04]  /*10f0*/  FADD R20, R20, R19 ;  /* 0x0000001314147221 */ /* 0x000fc80000000000 */
[----:B------:R-:W-:Y:S01]  /*1100*/  FADD R20, R20, R23 ;  /* 0x0000001714147221 */ /* 0x000fe20000000000 */
[----:B0-----:R-:W-:-:S04]  /*1110*/  IMAD.WIDE R2, R0, 0x4, R2 ;  /* 0x0000000400027825 */ /* 0x001fc800078e0202 */
[----:B--2---:R-:W-:-:S04]  /*1120*/  FADD R21, R21, R20 ;  /* 0x0000001415157221 */ /* 0x004fc80000000000 */
[----:B---3--:R-:W-:-:S04]  /*1130*/  FADD R21, R21, R22 ;  /* 0x0000001615157221 */ /* 0x008fc80000000000 */
[----:B------:R-:W-:-:S04]  /*1140*/  FADD R21, R21, R24 ;  /* 0x0000001815157221 */ /* 0x000fc80000000000 */
[----:B----4-:R-:W-:-:S04]  /*1150*/  FADD R10, R21, R10 ;  /* 0x0000000a150a7221 */ /* 0x010fc80000000000 */
[----:B------:R-:W-:-:S04]  /*1160*/  FADD R10, R10, R25 ;  /* 0x000000190a0a7221 */ /* 0x000fc80000000000 */
[----:B-----5:R-:W-:-:S04]  /*1170*/  FADD R11, R10, R11 ;  /* 0x0000000b0a0b7221 */ /* 0x020fc80000000000 */
[----:B------:R-:W-:-:S04]  /*1180*/  FADD R11, R11, R12 ;  /* 0x0000000c0b0b7221 */ /* 0x000fc80000000000 */
        /* <DEDUP_REMOVED lines=9> */
[----:B------:R-:W-:-:S05]  /*1220*/  FMUL R17, R17, 0.0078125 ;  /* 0x3c00000011117820 */ /* 0x000fca0000400000 */
[----:B------:R-:W-:Y:S01]  /*1230*/  STG.E desc[UR6][R2.64], R17 ;  /* 0x0000001102007986 */ /* 0x000fe2000c101906 */
[----:B------:R-:W-:Y:S05]  /*1240*/  EXIT ;  /* 0x000000000000794d */ /* 0x000fea0003800000 */
.L_x_0:
[----:B------:R-:W-:-:S00]  /*1250*/  BRA `(.L_x_0) ;  /* 0xfffffffc00fc7947 */ /* 0x000fc0000383ffff */
[----:B------:R-:W-:-:S00]  /*1260*/  NOP ;  /* 0x0000000000007918 */ /* 0x000fc00000000000 */
        /* <DEDUP_REMOVED lines=9> */
.L_x_1:


//--------------------- .nv.shared.reserved.0     --------------------------
	.section	.nv.shared.reserved.0,"aw",@nobits
	.weak		__nv_reservedSMEM_offset_0_alias
	.size		__nv_reservedSMEM_offset_0_alias, 0, 64
	.other		__nv_reservedSMEM_offset_0_alias,@"STO_CUDA_RESERVED_SHARED STV_DEFAULT"
__nv_reservedSMEM_offset_0_alias:
	.zero		0
	.zero		64


//--------------------- .nv.constant0._Z15mean_kernel_devPKfPf --------------------------
	.section	.nv.constant0._Z15mean_kernel_devPKfPf,"a",@progbits
	.sectionflags	@""
	.align	4
.nv.constant0._Z15mean_kernel_devPKfPf:
	.zero		912


//--------------------- SYMBOLS --------------------------

	.type		.nv.reservedSmem.offset0,@object
	.size		.nv.reservedSmem.offset0,0x4
